//
// Generated by NVIDIA NVVM Compiler
//
// Compiler Build ID: CL-36424714
// Cuda compilation tools, release 13.0, V13.0.88
// Based on NVVM 20.0.0
//

.version 9.0
.target sm_100
.address_size 64

	// .globl	_Z6matSumPfS_S_i

.visible .entry _Z6matSumPfS_S_i(
	.param .u64 .ptr .align 1 _Z6matSumPfS_S_i_param_0,
	.param .u64 .ptr .align 1 _Z6matSumPfS_S_i_param_1,
	.param .u64 .ptr .align 1 _Z6matSumPfS_S_i_param_2,
	.param .u32 _Z6matSumPfS_S_i_param_3
)
{
	.reg .pred 	%p<2>;
	.reg .b32 	%r<12>;
	.reg .b32 	%f<4>;
	.reg .b64 	%rd<11>;

	ld.param.u64 	%rd1, [_Z6matSumPfS_S_i_param_0];
	ld.param.u64 	%rd2, [_Z6matSumPfS_S_i_param_1];
	ld.param.u64 	%rd3, [_Z6matSumPfS_S_i_param_2];
	ld.param.u32 	%r2, [_Z6matSumPfS_S_i_param_3];
	mov.u32 	%r3, %ctaid.y;
	mov.u32 	%r4, %ntid.y;
	mov.u32 	%r5, %tid.y;
	mad.lo.s32 	%r6, %r3, %r4, %r5;
	mov.u32 	%r7, %ctaid.x;
	mov.u32 	%r8, %ntid.x;
	mov.u32 	%r9, %tid.x;
	mad.lo.s32 	%r10, %r7, %r8, %r9;
	mad.lo.s32 	%r1, %r2, %r10, %r6;
	mul.lo.s32 	%r11, %r2, %r2;
	setp.ge.s32 	%p1, %r1, %r11;
	@%p1 bra 	$L__BB0_2;
	cvta.to.global.u64 	%rd4, %rd2;
	cvta.to.global.u64 	%rd5, %rd3;
	cvta.to.global.u64 	%rd6, %rd1;
	mul.wide.s32 	%rd7, %r1, 4;
	add.s64 	%rd8, %rd4, %rd7;
	ld.global.f32 	%f1, [%rd8];
	add.s64 	%rd9, %rd5, %rd7;
	ld.global.f32 	%f2, [%rd9];
	add.f32 	%f3, %f1, %f2;
	add.s64 	%rd10, %rd6, %rd7;
	st.global.f32 	[%rd10], %f3;
$L__BB0_2:
	ret;

}


// ===== COMPILED SASS (sm_100) =====

	.target	sm_100

	.elftype	@"ET_EXEC"


//--------------------- .note.nv.tkinfo           --------------------------
	.section	.note.nv.tkinfo,"",@"SHT_NOTE"
	.sectionflags	@"SHF_NOTE_NV_TKINFO"
	.tkinfo
        /*0018*/ 	.word	0x00000002
        /*0030*/ 	.string	""
        /*0030*/ 	.string	"ptxas"
        /*0030*/ 	.string	"Cuda compilation tools, release 13.0, V13.0.88"
        /*0030*/ 	.string	"Build cuda_13.0.r13.0/compiler.36424714_0"
        /*0030*/ 	.string	"-arch sm_100 -m 64 "



//--------------------- .note.nv.cuinfo           --------------------------
	.section	.note.nv.cuinfo,"",@"SHT_NOTE"
	.sectionflags	@"SHF_NOTE_NV_CUINFO"
        /*0018*/ 	.short	0x0002
        /*001a*/ 	.short	0x0064
        /*001c*/ 	.short	0x0082
	.zero		2


//--------------------- .nv.info                  --------------------------
	.section	.nv.info,"",@"SHT_CUDA_INFO"
	.align	4


	//----- nvinfo : EIATTR_REGCOUNT
	.align		4
        /*0000*/ 	.byte	0x04, 0x2f
        /*0002*/ 	.short	(.L_1 - .L_0)
	.align		4
.L_0:
        /*0004*/ 	.word	index@(_Z6matSumPfS_S_i)
        /*0008*/ 	.word	0x0000000c


	//----- nvinfo : EIATTR_FRAME_SIZE
	.align		4
.L_1:
        /*000c*/ 	.byte	0x04, 0x11
        /*000e*/ 	.short	(.L_3 - .L_2)
	.align		4
.L_2:
        /*0010*/ 	.word	index@(_Z6matSumPfS_S_i)
        /*0014*/ 	.word	0x00000000


	//----- nvinfo : EIATTR_MIN_STACK_SIZE
	.align		4
.L_3:
        /*0018*/ 	.byte	0x04, 0x12
        /*001a*/ 	.short	(.L_5 - .L_4)
	.align		4
.L_4:
        /*001c*/ 	.word	index@(_Z6matSumPfS_S_i)
        /*0020*/ 	.word	0x00000000
.L_5:


//--------------------- .nv.compat                --------------------------
	.section	.nv.compat,"",@"SHT_CUDA_COMPAT_INFO"
	.align	4
        /*0000*/ 	.byte	0x02, 0x09, 0x00, 0x00, 0x02, 0x02, 0x01, 0x00, 0x02, 0x05, 0x05, 0x00, 0x03, 0x07, 0x01, 0x01
        /*0010*/ 	.byte	0x02, 0x03, 0x00, 0x00, 0x02, 0x06, 0x01, 0x00, 0x04, 0x0b, 0x08, 0x00, 0x09, 0x00, 0x00, 0x00
        /*0020*/ 	.byte	0x00, 0x00, 0x00, 0x00


//--------------------- .nv.info._Z6matSumPfS_S_i --------------------------
	.section	.nv.info._Z6matSumPfS_S_i,"",@"SHT_CUDA_INFO"
	.sectionflags	@""
	.align	4


	//----- nvinfo : EIATTR_CUDA_API_VERSION
	.align		4
        /*0000*/ 	.byte	0x04, 0x37
        /*0002*/ 	.short	(.L_7 - .L_6)
.L_6:
        /*0004*/ 	.word	0x00000082


	//----- nvinfo : EIATTR_KPARAM_INFO
	.align		4
.L_7:
        /*0008*/ 	.byte	0x04, 0x17
        /*000a*/ 	.short	(.L_9 - .L_8)
.L_8:
        /*000c*/ 	.word	0x00000000
        /*0010*/ 	.short	0x0003
        /*0012*/ 	.short	0x0018
        /*0014*/ 	.byte	0x00, 0xf0, 0x11, 0x00


	//----- nvinfo : EIATTR_KPARAM_INFO
	.align		4
.L_9:
        /*0018*/ 	.byte	0x04, 0x17
        /*001a*/ 	.short	(.L_11 - .L_10)
.L_10:
        /*001c*/ 	.word	0x00000000
        /*0020*/ 	.short	0x0002
        /*0022*/ 	.short	0x0010
        /*0024*/ 	.byte	0x00, 0xf5, 0x21, 0x00


	//----- nvinfo : EIATTR_KPARAM_INFO
	.align		4
.L_11:
        /*0028*/ 	.byte	0x04, 0x17
        /*002a*/ 	.short	(.L_13 - .L_12)
.L_12:
        /*002c*/ 	.word	0x00000000
        /*0030*/ 	.short	0x0001
        /*0032*/ 	.short	0x0008
        /*0034*/ 	.byte	0x00, 0xf5, 0x21, 0x00


	//----- nvinfo : EIATTR_KPARAM_INFO
	.align		4
.L_13:
        /*0038*/ 	.byte	0x04, 0x17
        /*003a*/ 	.short	(.L_15 - .L_14)
.L_14:
        /*003c*/ 	.word	0x00000000
        /*0040*/ 	.short	0x0000
        /*0042*/ 	.short	0x0000
        /*0044*/ 	.byte	0x00, 0xf5, 0x21, 0x00


	//----- nvinfo : EIATTR_SPARSE_MMA_MASK
	.align		4
.L_15:
        /*0048*/ 	.byte	0x03, 0x50
        /*004a*/ 	.short	0x0000


	//----- nvinfo : EIATTR_MAXREG_COUNT
	.align		4
        /*004c*/ 	.byte	0x03, 0x1b
        /*004e*/ 	.short	0x00ff


	//----- nvinfo : EIATTR_MERCURY_ISA_VERSION
	.align		4
        /*0050*/ 	.byte	0x03, 0x5f
        /*0052*/ 	.short	0x0101


	//----- nvinfo : EIATTR_VRC_CTA_INIT_COUNT
	.align		4
        /*0054*/ 	.byte	0x02, 0x4a
	.zero		1
	.zero		1


	//----- nvinfo : EIATTR_EXIT_INSTR_OFFSETS
	.align		4
        /*0058*/ 	.byte	0x04, 0x1c
        /*005a*/ 	.short	(.L_17 - .L_16)


	//   ....[0]....
.L_16:
        /*005c*/ 	.word	0x000000d0


	//   ....[1]....
        /*0060*/ 	.word	0x00000190


	//----- nvinfo : EIATTR_CBANK_PARAM_SIZE
	.align		4
.L_17:
        /*0064*/ 	.byte	0x03, 0x19
        /*0066*/ 	.short	0x001c


	//----- nvinfo : EIATTR_PARAM_CBANK
	.align		4
        /*0068*/ 	.byte	0x04, 0x0a
        /*006a*/ 	.short	(.L_19 - .L_18)
	.align		4
.L_18:
        /*006c*/ 	.word	index@(.nv.constant0._Z6matSumPfS_S_i)
        /*0070*/ 	.short	0x0380
        /*0072*/ 	.short	0x001c


	//----- nvinfo : EIATTR_SW_WAR
	.align		4
.L_19:
        /*0074*/ 	.byte	0x04, 0x36
        /*0076*/ 	.short	(.L_21 - .L_20)
.L_20:
        /*0078*/ 	.word	0x00000008
.L_21:


//--------------------- .nv.callgraph             --------------------------
	.section	.nv.callgraph,"",@"SHT_CUDA_CALLGRAPH"
	.align	4
	.sectionentsize	8
	.align		4
        /*0000*/ 	.word	0x00000000
	.align		4
        /*0004*/ 	.word	0xffffffff
	.align		4
        /*0008*/ 	.word	0x00000000
	.align		4
        /*000c*/ 	.word	0xfffffffe
	.align		4
        /*0010*/ 	.word	0x00000000
	.align		4
        /*0014*/ 	.word	0xfffffffd
	.align		4
        /*0018*/ 	.word	0x00000000
	.align		4
        /*001c*/ 	.word	0xfffffffc


//--------------------- .text._Z6matSumPfS_S_i    --------------------------
	.section	.text._Z6matSumPfS_S_i,"ax",@progbits
	.align	128
        .global         _Z6matSumPfS_S_i
        .type           _Z6matSumPfS_S_i,@function
        .size           _Z6matSumPfS_S_i,(.L_x_1 - _Z6matSumPfS_S_i)
        .other          _Z6matSumPfS_S_i,@"STO_CUDA_ENTRY STV_DEFAULT"
_Z6matSumPfS_S_i:
.text._Z6matSumPfS_S_i:
[----:B------:R-:W-:Y:S01]  /*0000*/  LDC R1, c[0x0][0x37c] ;  /* 0x0000df00ff017b82 */ /* 0x000fe20000000800 */
[----:B------:R-:W0:Y:S07]  /*0010*/  S2R R3, SR_TID.Y ;  /* 0x0000000000037919 */ /* 0x000e2e0000002200 */
[----:B------:R-:W0:Y:S01]  /*0020*/  S2UR UR4, SR_CTAID.Y ;  /* 0x00000000000479c3 */ /* 0x000e220000002600 */
[----:B------:R-:W1:Y:S01]  /*0030*/  LDCU UR6, c[0x0][0x398] ;  /* 0x00007300ff0677ac */ /* 0x000e620008000800 */
[----:B------:R-:W2:Y:S06]  /*0040*/  S2R R5, SR_TID.X ;  /* 0x0000000000057919 */ /* 0x000eac0000002100 */
[----:B------:R-:W0:Y:S08]  /*0050*/  LDC R0, c[0x0][0x364] ;  /* 0x0000d900ff007b82 */ /* 0x000e300000000800 */
[----:B------:R-:W2:Y:S08]  /*0060*/  S2UR UR5, SR_CTAID.X ;  /* 0x00000000000579c3 */ /* 0x000eb00000002500 */
[----:B------:R-:W2:Y:S01]  /*0070*/  LDC R2, c[0x0][0x360] ;  /* 0x0000d800ff027b82 */ /* 0x000ea20000000800 */
[----:B0-----:R-:W-:Y:S01]  /*0080*/  IMAD R0, R0, UR4, R3 ;  /* 0x0000000400007c24 */ /* 0x001fe2000f8e0203 */
[----:B-1----:R-:W-:Y:S01]  /*0090*/  UIMAD UR4, UR6, UR6, URZ ;  /* 0x00000006060472a4 */ /* 0x002fe2000f8e02ff */
[----:B--2---:R-:W-:-:S04]  /*00a0*/  IMAD R3, R2, UR5, R5 ;  /* 0x0000000502037c24 */ /* 0x004fc8000f8e0205 */
[----:B------:R-:W-:-:S05]  /*00b0*/  IMAD R9, R3, UR6, R0 ;  /* 0x0000000603097c24 */ /* 0x000fca000f8e0200 */
[----:B------:R-:W-:-:S13]  /*00c0*/  ISETP.GE.AND P0, PT, R9, UR4, PT ;  /* 0x0000000409007c0c */ /* 0x000fda000bf06270 */
[----:B------:R-:W-:Y:S05]  /*00d0*/  @P0 EXIT ;  /* 0x000000000000094d */ /* 0x000fea0003800000 */
[----:B------:R-:W0:Y:S01]  /*00e0*/  LDC.64 R2, c[0x0][0x388] ;  /* 0x0000e200ff027b82 */ /* 0x000e220000000a00 */
[----:B------:R-:W1:Y:S07]  /*00f0*/  LDCU.64 UR4, c[0x0][0x358] ;  /* 0x00006b00ff0477ac */ /* 0x000e6e0008000a00 */
[----:B------:R-:W2:Y:S08]  /*0100*/  LDC.64 R4, c[0x0][0x390] ;  /* 0x0000e400ff047b82 */ /* 0x000eb00000000a00 */
[----:B------:R-:W3:Y:S01]  /*0110*/  LDC.64 R6, c[0x0][0x380] ;  /* 0x0000e000ff067b82 */ /* 0x000ee20000000a00 */
[----:B0-----:R-:W-:-:S06]  /*0120*/  IMAD.WIDE R2, R9, 0x4, R2 ;  /* 0x0000000409027825 */ /* 0x001fcc00078e0202 */
[----:B-1----:R-:W4:Y:S01]  /*0130*/  LDG.E R2, desc[UR4][R2.64] ;  /* 0x0000000402027981 */ /* 0x002f22000c1e1900 */
[----:B--2---:R-:W-:-:S06]  /*0140*/  IMAD.WIDE R4, R9, 0x4, R4 ;  /* 0x0000000409047825 */ /* 0x004fcc00078e0204 */
[----:B------:R-:W4:Y:S01]  /*0150*/  LDG.E R5, desc[UR4][R4.64] ;  /* 0x0000000404057981 */ /* 0x000f22000c1e1900 */
[----:B---3--:R-:W-:-:S04]  /*0160*/  IMAD.WIDE R6, R9, 0x4, R6 ;  /* 0x0000000409067825 */ /* 0x008fc800078e0206 */
[----:B----4-:R-:W-:-:S05]  /*0170*/  FADD R9, R2, R5 ;  /* 0x0000000502097221 */ /* 0x010fca0000000000 */
[----:B------:R-:W-:Y:S01]  /*0180*/  STG.E desc[UR4][R6.64], R9 ;  /* 0x0000000906007986 */ /* 0x000fe2000c101904 */
[----:B------:R-:W-:Y:S05]  /*0190*/  EXIT ;  /* 0x000000000000794d */ /* 0x000fea0003800000 */
.L_x_0:
[----:B------:R-:W-:-:S00]  /*01a0*/  BRA `(.L_x_0) ;  /* 0xfffffffc00fc7947 */ /* 0x000fc0000383ffff */
[----:B------:R-:W-:-:S00]  /*01b0*/  NOP ;  /* 0x0000000000007918 */ /* 0x000fc00000000000 */
        /* <DEDUP_REMOVED lines=12> */
.L_x_1:


//--------------------- .nv.shared.reserved.0     --------------------------
	.section	.nv.shared.reserved.0,"aw",@nobits
	.weak		__nv_reservedSMEM_offset_0_alias
	.size		__nv_reservedSMEM_offset_0_alias, 0, 64
	.other		__nv_reservedSMEM_offset_0_alias,@"STO_CUDA_RESERVED_SHARED STV_DEFAULT"
__nv_reservedSMEM_offset_0_alias:
	.zero		0
	.zero		64


//--------------------- .nv.constant0._Z6matSumPfS_S_i --------------------------
	.section	.nv.constant0._Z6matSumPfS_S_i,"a",@progbits
	.sectionflags	@""
	.align	4
.nv.constant0._Z6matSumPfS_S_i:
	.zero		924


//--------------------- SYMBOLS --------------------------

	.type		.nv.reservedSmem.offset0,@object
	.size		.nv.reservedSmem.offset0,0x4
